//
// Generated by NVIDIA NVVM Compiler
//
// Compiler Build ID: CL-36424714
// Cuda compilation tools, release 13.0, V13.0.88
// Based on NVVM 20.0.0
//

.version 9.0
.target sm_100
.address_size 64

	// .globl	_Z11hello_worldv
.extern .func  (.param .b32 func_retval0) vprintf
(
	.param .b64 vprintf_param_0,
	.param .b64 vprintf_param_1
)
;
.global .align 1 .b8 $str[37] = {72, 101, 108, 108, 111, 32, 119, 111, 114, 108, 100, 32, 40, 37, 100, 32, 37, 100, 32, 37, 100, 41, 32, 45, 32, 40, 37, 100, 32, 37, 100, 32, 37, 100, 41, 10};

.visible .entry _Z11hello_worldv()
{
	.local .align 8 .b8 	__local_depot0[24];
	.reg .b64 	%SP;
	.reg .b64 	%SPL;
	.reg .b32 	%r<9>;
	.reg .b64 	%rd<5>;

	mov.u64 	%SPL, __local_depot0;
	cvta.local.u64 	%SP, %SPL;
	add.u64 	%rd1, %SP, 0;
	add.u64 	%rd2, %SPL, 0;
	mov.u32 	%r1, %tid.x;
	mov.u32 	%r2, %tid.y;
	mov.u32 	%r3, %tid.z;
	mov.u32 	%r4, %ctaid.x;
	mov.u32 	%r5, %ctaid.y;
	mov.u32 	%r6, %ctaid.z;
	st.local.v2.u32 	[%rd2], {%r1, %r2};
	st.local.v2.u32 	[%rd2+8], {%r3, %r4};
	st.local.v2.u32 	[%rd2+16], {%r5, %r6};
	mov.u64 	%rd3, $str;
	cvta.global.u64 	%rd4, %rd3;
	{ // callseq 0, 0
	.param .b64 param0;
	st.param.b64 	[param0], %rd4;
	.param .b64 param1;
	st.param.b64 	[param1], %rd1;
	.param .b32 retval0;
	call.uni (retval0), 
	vprintf, 
	(
	param0, 
	param1
	);
	ld.param.b32 	%r7, [retval0];
	} // callseq 0
	ret;

}


// ===== COMPILED SASS (sm_100) =====

	.target	sm_100

	.elftype	@"ET_EXEC"


//--------------------- .note.nv.tkinfo           --------------------------
	.section	.note.nv.tkinfo,"",@"SHT_NOTE"
	.sectionflags	@"SHF_NOTE_NV_TKINFO"
	.tkinfo
        /*0018*/ 	.word	0x00000002
        /*0030*/ 	.string	""
        /*0030*/ 	.string	"ptxas"
        /*0030*/ 	.string	"Cuda compilation tools, release 13.0, V13.0.88"
        /*0030*/ 	.string	"Build cuda_13.0.r13.0/compiler.36424714_0"
        /*0030*/ 	.string	"-arch sm_100 -m 64 "



//--------------------- .note.nv.cuinfo           --------------------------
	.section	.note.nv.cuinfo,"",@"SHT_NOTE"
	.sectionflags	@"SHF_NOTE_NV_CUINFO"
        /*0018*/ 	.short	0x0002
        /*001a*/ 	.short	0x0064
        /*001c*/ 	.short	0x0082
	.zero		2


//--------------------- .nv.info                  --------------------------
	.section	.nv.info,"",@"SHT_CUDA_INFO"
	.align	4


	//----- nvinfo : EIATTR_REGCOUNT
	.align		4
        /*0000*/ 	.byte	0x04, 0x2f
        /*0002*/ 	.short	(.L_2 - .L_1)
	.align		4
.L_1:
        /*0004*/ 	.word	index@(_Z11hello_worldv)
        /*0008*/ 	.word	0x00000018


	//----- nvinfo : EIATTR_FRAME_SIZE
	.align		4
.L_2:
        /*000c*/ 	.byte	0x04, 0x11
        /*000e*/ 	.short	(.L_4 - .L_3)
	.align		4
.L_3:
        /*0010*/ 	.word	index@(_Z11hello_worldv)
        /*0014*/ 	.word	0x00000018


	//----- nvinfo : EIATTR_MIN_STACK_SIZE
	.align		4
.L_4:
        /*0018*/ 	.byte	0x04, 0x12
        /*001a*/ 	.short	(.L_6 - .L_5)
	.align		4
.L_5:
        /*001c*/ 	.word	index@(_Z11hello_worldv)
        /*0020*/ 	.word	0x00000018
.L_6:


//--------------------- .nv.compat                --------------------------
	.section	.nv.compat,"",@"SHT_CUDA_COMPAT_INFO"
	.align	4
        /*0000*/ 	.byte	0x02, 0x09, 0x00, 0x00, 0x02, 0x02, 0x01, 0x00, 0x02, 0x05, 0x05, 0x00, 0x03, 0x07, 0x01, 0x01
        /*0010*/ 	.byte	0x02, 0x03, 0x00, 0x00, 0x02, 0x06, 0x01, 0x00, 0x04, 0x0b, 0x08, 0x00, 0x09, 0x00, 0x00, 0x00
        /*0020*/ 	.byte	0x00, 0x00, 0x00, 0x00


//--------------------- .nv.info._Z11hello_worldv --------------------------
	.section	.nv.info._Z11hello_worldv,"",@"SHT_CUDA_INFO"
	.sectionflags	@""
	.align	4


	//----- nvinfo : EIATTR_CUDA_API_VERSION
	.align		4
        /*0000*/ 	.byte	0x04, 0x37
        /*0002*/ 	.short	(.L_8 - .L_7)
.L_7:
        /*0004*/ 	.word	0x00000082


	//----- nvinfo : EIATTR_SPARSE_MMA_MASK
	.align		4
.L_8:
        /*0008*/ 	.byte	0x03, 0x50
        /*000a*/ 	.short	0x0000


	//----- nvinfo : EIATTR_MAXREG_COUNT
	.align		4
        /*000c*/ 	.byte	0x03, 0x1b
        /*000e*/ 	.short	0x00ff


	//----- nvinfo : EIATTR_EXTERNS
	.align		4
        /*0010*/ 	.byte	0x04, 0x0f
        /*0012*/ 	.short	(.L_10 - .L_9)


	//   ....[0]....
	.align		4
.L_9:
        /*0014*/ 	.word	index@(vprintf)


	//----- nvinfo : EIATTR_MERCURY_ISA_VERSION
	.align		4
.L_10:
        /*0018*/ 	.byte	0x03, 0x5f
        /*001a*/ 	.short	0x0101


	//----- nvinfo : EIATTR_VRC_CTA_INIT_COUNT
	.align		4
        /*001c*/ 	.byte	0x02, 0x4a
	.zero		1
	.zero		1


	//----- nvinfo : EIATTR_SYSCALL_OFFSETS
	.align		4
        /*0020*/ 	.byte	0x04, 0x46
        /*0022*/ 	.short	(.L_12 - .L_11)


	//   ....[0]....
.L_11:
        /*0024*/ 	.word	0x00000150


	//----- nvinfo : EIATTR_EXIT_INSTR_OFFSETS
	.align		4
.L_12:
        /*0028*/ 	.byte	0x04, 0x1c
        /*002a*/ 	.short	(.L_14 - .L_13)


	//   ....[0]....
.L_13:
        /*002c*/ 	.word	0x00000160


	//----- nvinfo : EIATTR_SW_WAR
	.align		4
.L_14:
        /*0030*/ 	.byte	0x04, 0x36
        /*0032*/ 	.short	(.L_16 - .L_15)
.L_15:
        /*0034*/ 	.word	0x00000008
.L_16:


//--------------------- .nv.callgraph             --------------------------
	.section	.nv.callgraph,"",@"SHT_CUDA_CALLGRAPH"
	.align	4
	.sectionentsize	8
	.align		4
        /*0000*/ 	.word	0x00000000
	.align		4
        /*0004*/ 	.word	0xffffffff
	.align		4
        /*0008*/ 	.word	index@(_Z11hello_worldv)
	.align		4
        /*000c*/ 	.word	index@(vprintf)
	.align		4
        /*0010*/ 	.word	0x00000000
	.align		4
        /*0014*/ 	.word	0xfffffffe
	.align		4
        /*0018*/ 	.word	0x00000000
	.align		4
        /*001c*/ 	.word	0xfffffffd
	.align		4
        /*0020*/ 	.word	0x00000000
	.align		4
        /*0024*/ 	.word	0xfffffffc


//--------------------- .nv.constant4             --------------------------
	.section	.nv.constant4,"a",@progbits
	.align	8
	.align		8
.nv.constant4:
        /*0000*/ 	.dword	vprintf
	.align		8
        /*0008*/ 	.dword	$str


//--------------------- .text._Z11hello_worldv    --------------------------
	.section	.text._Z11hello_worldv,"ax",@progbits
	.align	128
        .global         _Z11hello_worldv
        .type           _Z11hello_worldv,@function
        .size           _Z11hello_worldv,(.L_x_2 - _Z11hello_worldv)
        .other          _Z11hello_worldv,@"STO_CUDA_ENTRY STV_DEFAULT"
_Z11hello_worldv:
.text._Z11hello_worldv:
[----:B------:R-:W0:Y:S01]  /*0000*/  LDC R1, c[0x0][0x37c] ;  /* 0x0000df00ff017b82 */ /* 0x000e220000000800 */
[----:B------:R-:W1:Y:S01]  /*0010*/  S2R R8, SR_TID.X ;  /* 0x0000000000087919 */ /* 0x000e620000002100 */
[----:B0-----:R-:W-:Y:S01]  /*0020*/  VIADD R1, R1, 0xffffffe8 ;  /* 0xffffffe801017836 */ /* 0x001fe20000000000 */
[----:B------:R-:W-:Y:S01]  /*0030*/  MOV R0, 0x0 ;  /* 0x0000000000007802 */ /* 0x000fe20000000f00 */
[----:B------:R-:W0:Y:S01]  /*0040*/  LDCU UR4, c[0x0][0x2f8] ;  /* 0x00005f00ff0477ac */ /* 0x000e220008000800 */
[----:B------:R-:W1:Y:S03]  /*0050*/  S2R R9, SR_TID.Y ;  /* 0x0000000000097919 */ /* 0x000e660000002200 */
[----:B------:R2:W3:Y:S01]  /*0060*/  LDC.64 R2, c[0x4][R0] ;  /* 0x0100000000027b82 */ /* 0x0004e20000000a00 */
[----:B------:R-:W4:Y:S01]  /*0070*/  LDCU.64 UR6, c[0x4][0x8] ;  /* 0x01000100ff0677ac */ /* 0x000f220008000a00 */
[----:B------:R-:W5:Y:S01]  /*0080*/  S2R R10, SR_TID.Z ;  /* 0x00000000000a7919 */ /* 0x000f620000002300 */
[----:B------:R-:W2:Y:S01]  /*0090*/  LDCU UR5, c[0x0][0x2fc] ;  /* 0x00005f80ff0577ac */ /* 0x000ea20008000800 */
[----:B------:R-:W5:Y:S01]  /*00a0*/  S2R R11, SR_CTAID.X ;  /* 0x00000000000b7919 */ /* 0x000f620000002500 */
[----:B------:R-:W5:Y:S01]  /*00b0*/  S2R R12, SR_CTAID.Y ;  /* 0x00000000000c7919 */ /* 0x000f620000002600 */
[----:B------:R-:W5:Y:S01]  /*00c0*/  S2R R13, SR_CTAID.Z ;  /* 0x00000000000d7919 */ /* 0x000f620000002700 */
[----:B0-----:R-:W-:Y:S01]  /*00d0*/  IADD3 R6, P0, PT, R1, UR4, RZ ;  /* 0x0000000401067c10 */ /* 0x001fe2000ff1e0ff */
[----:B----4-:R-:W-:Y:S01]  /*00e0*/  IMAD.U32 R4, RZ, RZ, UR6 ;  /* 0x00000006ff047e24 */ /* 0x010fe2000f8e00ff */
[----:B------:R-:W-:-:S03]  /*00f0*/  MOV R5, UR7 ;  /* 0x0000000700057c02 */ /* 0x000fc60008000f00 */
[----:B--2---:R-:W-:Y:S01]  /*0100*/  IMAD.X R7, RZ, RZ, UR5, P0 ;  /* 0x00000005ff077e24 */ /* 0x004fe200080e06ff */
[----:B-1----:R0:W-:Y:S04]  /*0110*/  STL.64 [R1], R8 ;  /* 0x0000000801007387 */ /* 0x0021e80000100a00 */
[----:B-----5:R0:W-:Y:S04]  /*0120*/  STL.64 [R1+0x8], R10 ;  /* 0x0000080a01007387 */ /* 0x0201e80000100a00 */
[----:B------:R0:W-:Y:S02]  /*0130*/  STL.64 [R1+0x10], R12 ;  /* 0x0000100c01007387 */ /* 0x0001e40000100a00 */
[----:B------:R-:W-:-:S07]  /*0140*/  LEPC R20, `(.L_x_0) ;  /* 0x000000001014794e */ /* 0x000fce0000000000 */
[----:B0--3--:R-:W-:Y:S05]  /*0150*/  CALL.ABS.NOINC R2 ;  /* 0x0000000002007343 */ /* 0x009fea0003c00000 */
.L_x_0:
[----:B------:R-:W-:Y:S05]  /*0160*/  EXIT ;  /* 0x000000000000794d */ /* 0x000fea0003800000 */
.L_x_1:
[----:B------:R-:W-:-:S00]  /*0170*/  BRA `(.L_x_1) ;  /* 0xfffffffc00fc7947 */ /* 0x000fc0000383ffff */
[----:B------:R-:W-:-:S00]  /*0180*/  NOP ;  /* 0x0000000000007918 */ /* 0x000fc00000000000 */
[----:B------:R-:W-:-:S00]  /*0190*/  NOP ;  /* 0x0000000000007918 */ /* 0x000fc00000000000 */
[----:B------:R-:W-:-:S00]  /*01a0*/  NOP ;  /* 0x0000000000007918 */ /* 0x000fc00000000000 */
[----:B------:R-:W-:-:S00]  /*01b0*/  NOP ;  /* 0x0000000000007918 */ /* 0x000fc00000000000 */
[----:B------:R-:W-:-:S00]  /*01c0*/  NOP ;  /* 0x0000000000007918 */ /* 0x000fc00000000000 */
[----:B------:R-:W-:-:S00]  /*01d0*/  NOP ;  /* 0x0000000000007918 */ /* 0x000fc00000000000 */
[----:B------:R-:W-:-:S00]  /*01e0*/  NOP ;  /* 0x0000000000007918 */ /* 0x000fc00000000000 */
[----:B------:R-:W-:-:S00]  /*01f0*/  NOP ;  /* 0x0000000000007918 */ /* 0x000fc00000000000 */
.L_x_2:


//--------------------- .nv.global.init           --------------------------
	.section	.nv.global.init,"aw",@progbits
.nv.global.init:
	.type		$str,@object
	.size		$str,(.L_0 - $str)
$str:
        /*0000*/ 	.byte	0x48, 0x65, 0x6c, 0x6c, 0x6f, 0x20, 0x77, 0x6f, 0x72, 0x6c, 0x64, 0x20, 0x28, 0x25, 0x64, 0x20
        /*0010*/ 	.byte	0x25, 0x64, 0x20, 0x25, 0x64, 0x29, 0x20, 0x2d, 0x20, 0x28, 0x25, 0x64, 0x20, 0x25, 0x64, 0x20
        /*0020*/ 	.byte	0x25, 0x64, 0x29, 0x0a, 0x00
.L_0:


//--------------------- .nv.shared.reserved.0     --------------------------
	.section	.nv.shared.reserved.0,"aw",@nobits
	.weak		__nv_reservedSMEM_offset_0_alias
	.size		__nv_reservedSMEM_offset_0_alias, 0, 64
	.other		__nv_reservedSMEM_offset_0_alias,@"STO_CUDA_RESERVED_SHARED STV_DEFAULT"
__nv_reservedSMEM_offset_0_alias:
	.zero		0
	.zero		64


//--------------------- .nv.constant0._Z11hello_worldv --------------------------
	.section	.nv.constant0._Z11hello_worldv,"a",@progbits
	.sectionflags	@""
	.align	4
.nv.constant0._Z11hello_worldv:
	.zero		896


//--------------------- SYMBOLS --------------------------

	.type		.nv.reservedSmem.offset0,@object
	.size		.nv.reservedSmem.offset0,0x4
	.type		vprintf,@function
